//
// Generated by NVIDIA NVVM Compiler
//
// Compiler Build ID: CL-36424714
// Cuda compilation tools, release 13.0, V13.0.88
// Based on NVVM 20.0.0
//

.version 9.0
.target sm_100
.address_size 64

	// .globl	_Z13jacobi_kernelPKfPfii

.visible .entry _Z13jacobi_kernelPKfPfii(
	.param .u64 .ptr .align 1 _Z13jacobi_kernelPKfPfii_param_0,
	.param .u64 .ptr .align 1 _Z13jacobi_kernelPKfPfii_param_1,
	.param .u32 _Z13jacobi_kernelPKfPfii_param_2,
	.param .u32 _Z13jacobi_kernelPKfPfii_param_3
)
{
	.reg .pred 	%p<4>;
	.reg .b32 	%r<21>;
	.reg .b32 	%f<9>;
	.reg .b64 	%rd<13>;

	ld.param.u64 	%rd1, [_Z13jacobi_kernelPKfPfii_param_0];
	ld.param.u64 	%rd2, [_Z13jacobi_kernelPKfPfii_param_1];
	ld.param.u32 	%r4, [_Z13jacobi_kernelPKfPfii_param_2];
	ld.param.u32 	%r5, [_Z13jacobi_kernelPKfPfii_param_3];
	mov.u32 	%r7, %ctaid.x;
	mov.u32 	%r8, %ntid.x;
	mov.u32 	%r9, %tid.x;
	mad.lo.s32 	%r1, %r7, %r8, %r9;
	add.s32 	%r2, %r1, 1;
	mov.u32 	%r10, %ctaid.y;
	mov.u32 	%r11, %ntid.y;
	mov.u32 	%r12, %tid.y;
	mad.lo.s32 	%r13, %r10, %r11, %r12;
	add.s32 	%r14, %r4, -1;
	setp.ge.s32 	%p1, %r2, %r14;
	setp.ge.s32 	%p2, %r13, %r5;
	or.pred  	%p3, %p1, %p2;
	@%p3 bra 	$L__BB0_2;
	cvta.to.global.u64 	%rd3, %rd1;
	cvta.to.global.u64 	%rd4, %rd2;
	mul.lo.s32 	%r15, %r4, %r13;
	add.s32 	%r16, %r15, %r4;
	add.s32 	%r17, %r16, %r2;
	add.s32 	%r18, %r15, %r2;
	mul.wide.s32 	%rd5, %r18, 4;
	add.s64 	%rd6, %rd3, %rd5;
	ld.global.nc.f32 	%f1, [%rd6];
	add.s32 	%r19, %r17, %r4;
	mul.wide.s32 	%rd7, %r19, 4;
	add.s64 	%rd8, %rd3, %rd7;
	ld.global.nc.f32 	%f2, [%rd8];
	add.s32 	%r20, %r16, %r1;
	mul.wide.s32 	%rd9, %r20, 4;
	add.s64 	%rd10, %rd3, %rd9;
	ld.global.nc.f32 	%f3, [%rd10];
	ld.global.nc.f32 	%f4, [%rd10+8];
	add.f32 	%f5, %f1, %f2;
	add.f32 	%f6, %f5, %f3;
	add.f32 	%f7, %f6, %f4;
	mul.f32 	%f8, %f7, 0f3E800000;
	mul.wide.s32 	%rd11, %r17, 4;
	add.s64 	%rd12, %rd4, %rd11;
	st.global.f32 	[%rd12], %f8;
$L__BB0_2:
	ret;

}


// ===== COMPILED SASS (sm_100) =====

	.target	sm_100

	.elftype	@"ET_EXEC"


//--------------------- .note.nv.tkinfo           --------------------------
	.section	.note.nv.tkinfo,"",@"SHT_NOTE"
	.sectionflags	@"SHF_NOTE_NV_TKINFO"
	.tkinfo
        /*0018*/ 	.word	0x00000002
        /*0030*/ 	.string	""
        /*0030*/ 	.string	"ptxas"
        /*0030*/ 	.string	"Cuda compilation tools, release 13.0, V13.0.88"
        /*0030*/ 	.string	"Build cuda_13.0.r13.0/compiler.36424714_0"
        /*0030*/ 	.string	"-arch sm_100 -m 64 "



//--------------------- .note.nv.cuinfo           --------------------------
	.section	.note.nv.cuinfo,"",@"SHT_NOTE"
	.sectionflags	@"SHF_NOTE_NV_CUINFO"
        /*0018*/ 	.short	0x0002
        /*001a*/ 	.short	0x0064
        /*001c*/ 	.short	0x0082
	.zero		2


//--------------------- .nv.info                  --------------------------
	.section	.nv.info,"",@"SHT_CUDA_INFO"
	.align	4


	//----- nvinfo : EIATTR_REGCOUNT
	.align		4
        /*0000*/ 	.byte	0x04, 0x2f
        /*0002*/ 	.short	(.L_1 - .L_0)
	.align		4
.L_0:
        /*0004*/ 	.word	index@(_Z13jacobi_kernelPKfPfii)
        /*0008*/ 	.word	0x00000010


	//----- nvinfo : EIATTR_FRAME_SIZE
	.align		4
.L_1:
        /*000c*/ 	.byte	0x04, 0x11
        /*000e*/ 	.short	(.L_3 - .L_2)
	.align		4
.L_2:
        /*0010*/ 	.word	index@(_Z13jacobi_kernelPKfPfii)
        /*0014*/ 	.word	0x00000000


	//----- nvinfo : EIATTR_MIN_STACK_SIZE
	.align		4
.L_3:
        /*0018*/ 	.byte	0x04, 0x12
        /*001a*/ 	.short	(.L_5 - .L_4)
	.align		4
.L_4:
        /*001c*/ 	.word	index@(_Z13jacobi_kernelPKfPfii)
        /*0020*/ 	.word	0x00000000
.L_5:


//--------------------- .nv.compat                --------------------------
	.section	.nv.compat,"",@"SHT_CUDA_COMPAT_INFO"
	.align	4
        /*0000*/ 	.byte	0x02, 0x09, 0x00, 0x00, 0x02, 0x02, 0x01, 0x00, 0x02, 0x05, 0x05, 0x00, 0x03, 0x07, 0x01, 0x01
        /*0010*/ 	.byte	0x02, 0x03, 0x00, 0x00, 0x02, 0x06, 0x01, 0x00, 0x04, 0x0b, 0x08, 0x00, 0x09, 0x00, 0x00, 0x00
        /*0020*/ 	.byte	0x00, 0x00, 0x00, 0x00


//--------------------- .nv.info._Z13jacobi_kernelPKfPfii --------------------------
	.section	.nv.info._Z13jacobi_kernelPKfPfii,"",@"SHT_CUDA_INFO"
	.sectionflags	@""
	.align	4


	//----- nvinfo : EIATTR_CUDA_API_VERSION
	.align		4
        /*0000*/ 	.byte	0x04, 0x37
        /*0002*/ 	.short	(.L_7 - .L_6)
.L_6:
        /*0004*/ 	.word	0x00000082


	//----- nvinfo : EIATTR_KPARAM_INFO
	.align		4
.L_7:
        /*0008*/ 	.byte	0x04, 0x17
        /*000a*/ 	.short	(.L_9 - .L_8)
.L_8:
        /*000c*/ 	.word	0x00000000
        /*0010*/ 	.short	0x0003
        /*0012*/ 	.short	0x0014
        /*0014*/ 	.byte	0x00, 0xf0, 0x11, 0x00


	//----- nvinfo : EIATTR_KPARAM_INFO
	.align		4
.L_9:
        /*0018*/ 	.byte	0x04, 0x17
        /*001a*/ 	.short	(.L_11 - .L_10)
.L_10:
        /*001c*/ 	.word	0x00000000
        /*0020*/ 	.short	0x0002
        /*0022*/ 	.short	0x0010
        /*0024*/ 	.byte	0x00, 0xf0, 0x11, 0x00


	//----- nvinfo : EIATTR_KPARAM_INFO
	.align		4
.L_11:
        /*0028*/ 	.byte	0x04, 0x17
        /*002a*/ 	.short	(.L_13 - .L_12)
.L_12:
        /*002c*/ 	.word	0x00000000
        /*0030*/ 	.short	0x0001
        /*0032*/ 	.short	0x0008
        /*0034*/ 	.byte	0x00, 0xf5, 0x21, 0x00


	//----- nvinfo : EIATTR_KPARAM_INFO
	.align		4
.L_13:
        /*0038*/ 	.byte	0x04, 0x17
        /*003a*/ 	.short	(.L_15 - .L_14)
.L_14:
        /*003c*/ 	.word	0x00000000
        /*0040*/ 	.short	0x0000
        /*0042*/ 	.short	0x0000
        /*0044*/ 	.byte	0x00, 0xf5, 0x21, 0x00


	//----- nvinfo : EIATTR_SPARSE_MMA_MASK
	.align		4
.L_15:
        /*0048*/ 	.byte	0x03, 0x50
        /*004a*/ 	.short	0x0000


	//----- nvinfo : EIATTR_MAXREG_COUNT
	.align		4
        /*004c*/ 	.byte	0x03, 0x1b
        /*004e*/ 	.short	0x00ff


	//----- nvinfo : EIATTR_MERCURY_ISA_VERSION
	.align		4
        /*0050*/ 	.byte	0x03, 0x5f
        /*0052*/ 	.short	0x0101


	//----- nvinfo : EIATTR_VRC_CTA_INIT_COUNT
	.align		4
        /*0054*/ 	.byte	0x02, 0x4a
	.zero		1
	.zero		1


	//----- nvinfo : EIATTR_EXIT_INSTR_OFFSETS
	.align		4
        /*0058*/ 	.byte	0x04, 0x1c
        /*005a*/ 	.short	(.L_17 - .L_16)


	//   ....[0]....
.L_16:
        /*005c*/ 	.word	0x000000e0


	//   ....[1]....
        /*0060*/ 	.word	0x00000240


	//----- nvinfo : EIATTR_CBANK_PARAM_SIZE
	.align		4
.L_17:
        /*0064*/ 	.byte	0x03, 0x19
        /*0066*/ 	.short	0x0018


	//----- nvinfo : EIATTR_PARAM_CBANK
	.align		4
        /*0068*/ 	.byte	0x04, 0x0a
        /*006a*/ 	.short	(.L_19 - .L_18)
	.align		4
.L_18:
        /*006c*/ 	.word	index@(.nv.constant0._Z13jacobi_kernelPKfPfii)
        /*0070*/ 	.short	0x0380
        /*0072*/ 	.short	0x0018


	//----- nvinfo : EIATTR_SW_WAR
	.align		4
.L_19:
        /*0074*/ 	.byte	0x04, 0x36
        /*0076*/ 	.short	(.L_21 - .L_20)
.L_20:
        /*0078*/ 	.word	0x00000008
.L_21:


//--------------------- .nv.callgraph             --------------------------
	.section	.nv.callgraph,"",@"SHT_CUDA_CALLGRAPH"
	.align	4
	.sectionentsize	8
	.align		4
        /*0000*/ 	.word	0x00000000
	.align		4
        /*0004*/ 	.word	0xffffffff
	.align		4
        /*0008*/ 	.word	0x00000000
	.align		4
        /*000c*/ 	.word	0xfffffffe
	.align		4
        /*0010*/ 	.word	0x00000000
	.align		4
        /*0014*/ 	.word	0xfffffffd
	.align		4
        /*0018*/ 	.word	0x00000000
	.align		4
        /*001c*/ 	.word	0xfffffffc


//--------------------- .text._Z13jacobi_kernelPKfPfii --------------------------
	.section	.text._Z13jacobi_kernelPKfPfii,"ax",@progbits
	.align	128
        .global         _Z13jacobi_kernelPKfPfii
        .type           _Z13jacobi_kernelPKfPfii,@function
        .size           _Z13jacobi_kernelPKfPfii,(.L_x_1 - _Z13jacobi_kernelPKfPfii)
        .other          _Z13jacobi_kernelPKfPfii,@"STO_CUDA_ENTRY STV_DEFAULT"
_Z13jacobi_kernelPKfPfii:
.text._Z13jacobi_kernelPKfPfii:
[----:B------:R-:W-:Y:S01]  /*0000*/  LDC R1, c[0x0][0x37c] ;  /* 0x0000df00ff017b82 */ /* 0x000fe20000000800 */
[----:B------:R-:W0:Y:S07]  /*0010*/  S2R R3, SR_TID.X ;  /* 0x0000000000037919 */ /* 0x000e2e0000002100 */
[----:B------:R-:W0:Y:S01]  /*0020*/  LDC R0, c[0x0][0x360] ;  /* 0x0000d800ff007b82 */ /* 0x000e220000000800 */
[----:B------:R-:W1:Y:S07]  /*0030*/  S2R R5, SR_TID.Y ;  /* 0x0000000000057919 */ /* 0x000e6e0000002200 */
[----:B------:R-:W0:Y:S08]  /*0040*/  S2UR UR4, SR_CTAID.X ;  /* 0x00000000000479c3 */ /* 0x000e300000002500 */
[----:B------:R-:W1:Y:S08]  /*0050*/  S2UR UR5, SR_CTAID.Y ;  /* 0x00000000000579c3 */ /* 0x000e700000002600 */
[----:B------:R-:W1:Y:S08]  /*0060*/  LDC R2, c[0x0][0x364] ;  /* 0x0000d900ff027b82 */ /* 0x000e700000000800 */
[----:B------:R-:W2:Y:S01]  /*0070*/  LDC.64 R8, c[0x0][0x390] ;  /* 0x0000e400ff087b82 */ /* 0x000ea20000000a00 */
[----:B0-----:R-:W-:-:S05]  /*0080*/  IMAD R0, R0, UR4, R3 ;  /* 0x0000000400007c24 */ /* 0x001fca000f8e0203 */
[----:B------:R-:W-:Y:S01]  /*0090*/  IADD3 R3, PT, PT, R0, 0x1, RZ ;  /* 0x0000000100037810 */ /* 0x000fe20007ffe0ff */
[----:B-1----:R-:W-:Y:S01]  /*00a0*/  IMAD R2, R2, UR5, R5 ;  /* 0x0000000502027c24 */ /* 0x002fe2000f8e0205 */
[----:B--2---:R-:W-:-:S04]  /*00b0*/  IADD3 R4, PT, PT, R8, -0x1, RZ ;  /* 0xffffffff08047810 */ /* 0x004fc80007ffe0ff */
[----:B------:R-:W-:-:S04]  /*00c0*/  ISETP.GE.AND P0, PT, R2, R9, PT ;  /* 0x000000090200720c */ /* 0x000fc80003f06270 */
[----:B------:R-:W-:-:S13]  /*00d0*/  ISETP.GE.OR P0, PT, R3, R4, P0 ;  /* 0x000000040300720c */ /* 0x000fda0000706670 */
[----:B------:R-:W-:Y:S05]  /*00e0*/  @P0 EXIT ;  /* 0x000000000000094d */ /* 0x000fea0003800000 */
[----:B------:R-:W0:Y:S01]  /*00f0*/  LDC.64 R6, c[0x0][0x380] ;  /* 0x0000e000ff067b82 */ /* 0x000e220000000a00 */
[C---:B------:R-:W-:Y:S01]  /*0100*/  IMAD R4, R2.reuse, R8, R8 ;  /* 0x0000000802047224 */ /* 0x040fe200078e0208 */
[----:B------:R-:W1:Y:S04]  /*0110*/  LDCU.64 UR4, c[0x0][0x358] ;  /* 0x00006b00ff0477ac */ /* 0x000e680008000a00 */
[----:B------:R-:W-:Y:S01]  /*0120*/  IADD3 R11, PT, PT, R3, R4, RZ ;  /* 0x00000004030b7210 */ /* 0x000fe20007ffe0ff */
[----:B------:R-:W-:Y:S01]  /*0130*/  IMAD R3, R2, R8, R3 ;  /* 0x0000000802037224 */ /* 0x000fe200078e0203 */
[----:B------:R-:W-:Y:S02]  /*0140*/  IADD3 R9, PT, PT, R0, R4, RZ ;  /* 0x0000000400097210 */ /* 0x000fe40007ffe0ff */
[----:B------:R-:W-:Y:S01]  /*0150*/  IADD3 R5, PT, PT, R11, R8, RZ ;  /* 0x000000080b057210 */ /* 0x000fe20007ffe0ff */
[----:B0-----:R-:W-:-:S04]  /*0160*/  IMAD.WIDE R2, R3, 0x4, R6 ;  /* 0x0000000403027825 */ /* 0x001fc800078e0206 */
[--C-:B------:R-:W-:Y:S02]  /*0170*/  IMAD.WIDE R4, R5, 0x4, R6.reuse ;  /* 0x0000000405047825 */ /* 0x100fe400078e0206 */
[----:B-1----:R-:W2:Y:S02]  /*0180*/  LDG.E.CONSTANT R2, desc[UR4][R2.64] ;  /* 0x0000000402027981 */ /* 0x002ea4000c1e9900 */
[----:B------:R-:W-:Y:S02]  /*0190*/  IMAD.WIDE R6, R9, 0x4, R6 ;  /* 0x0000000409067825 */ /* 0x000fe400078e0206 */
[----:B------:R-:W2:Y:S01]  /*01a0*/  LDG.E.CONSTANT R5, desc[UR4][R4.64] ;  /* 0x0000000404057981 */ /* 0x000ea2000c1e9900 */
[----:B------:R-:W0:Y:S03]  /*01b0*/  LDC.64 R8, c[0x0][0x388] ;  /* 0x0000e200ff087b82 */ /* 0x000e260000000a00 */
[----:B------:R-:W3:Y:S04]  /*01c0*/  LDG.E.CONSTANT R0, desc[UR4][R6.64] ;  /* 0x0000000406007981 */ /* 0x000ee8000c1e9900 */
[----:B------:R-:W4:Y:S01]  /*01d0*/  LDG.E.CONSTANT R10, desc[UR4][R6.64+0x8] ;  /* 0x00000804060a7981 */ /* 0x000f22000c1e9900 */
[----:B0-----:R-:W-:-:S04]  /*01e0*/  IMAD.WIDE R8, R11, 0x4, R8 ;  /* 0x000000040b087825 */ /* 0x001fc800078e0208 */
[----:B--2---:R-:W-:-:S04]  /*01f0*/  FADD R13, R2, R5 ;  /* 0x00000005020d7221 */ /* 0x004fc80000000000 */
[----:B---3--:R-:W-:-:S04]  /*0200*/  FADD R13, R0, R13 ;  /* 0x0000000d000d7221 */ /* 0x008fc80000000000 */
[----:B----4-:R-:W-:-:S04]  /*0210*/  FADD R10, R10, R13 ;  /* 0x0000000d0a0a7221 */ /* 0x010fc80000000000 */
[----:B------:R-:W-:-:S05]  /*0220*/  FMUL R11, R10, 0.25 ;  /* 0x3e8000000a0b7820 */ /* 0x000fca0000400000 */
[----:B------:R-:W-:Y:S01]  /*0230*/  STG.E desc[UR4][R8.64], R11 ;  /* 0x0000000b08007986 */ /* 0x000fe2000c101904 */
[----:B------:R-:W-:Y:S05]  /*0240*/  EXIT ;  /* 0x000000000000794d */ /* 0x000fea0003800000 */
.L_x_0:
[----:B------:R-:W-:-:S00]  /*0250*/  BRA `(.L_x_0) ;  /* 0xfffffffc00fc7947 */ /* 0x000fc0000383ffff */
[----:B------:R-:W-:-:S00]  /*0260*/  NOP ;  /* 0x0000000000007918 */ /* 0x000fc00000000000 */
        /* <DEDUP_REMOVED lines=9> */
.L_x_1:


//--------------------- .nv.shared.reserved.0     --------------------------
	.section	.nv.shared.reserved.0,"aw",@nobits
	.weak		__nv_reservedSMEM_offset_0_alias
	.size		__nv_reservedSMEM_offset_0_alias, 0, 64
	.other		__nv_reservedSMEM_offset_0_alias,@"STO_CUDA_RESERVED_SHARED STV_DEFAULT"
__nv_reservedSMEM_offset_0_alias:
	.zero		0
	.zero		64


//--------------------- .nv.constant0._Z13jacobi_kernelPKfPfii --------------------------
	.section	.nv.constant0._Z13jacobi_kernelPKfPfii,"a",@progbits
	.sectionflags	@""
	.align	4
.nv.constant0._Z13jacobi_kernelPKfPfii:
	.zero		920


//--------------------- SYMBOLS --------------------------

	.type		.nv.reservedSmem.offset0,@object
	.size		.nv.reservedSmem.offset0,0x4
